	.headerflags	@"EF_CUDA_TEXMODE_UNIFIED EF_CUDA_64BIT_ADDRESS EF_CUDA_ACCELERATORS EF_CUDA_SM90 EF_CUDA_VIRTUAL_SM(EF_CUDA_SM90)"
	.elftype	@"ET_EXEC"


//--------------------- .nv.info                  --------------------------
	.section	.nv.info,"",@"SHT_CUDA_INFO"
	.align	4


	//----- nvinfo : EIATTR_REGCOUNT
	.align		4
        /*0000*/ 	.byte	0x04, 0x2f
        /*0002*/ 	.short	(.L_3 - .L_2)
	.align		4
.L_2:
        /*0004*/ 	.word	index@(triton_poi_fused__native_batch_norm_legit_no_training_cat_relu_63)
        /*0008*/ 	.word	0x00000020


	//----- nvinfo : EIATTR_MIN_STACK_SIZE
	.align		4
.L_3:
        /*000c*/ 	.byte	0x04, 0x12
        /*000e*/ 	.short	(.L_5 - .L_4)
	.align		4
.L_4:
        /*0010*/ 	.word	index@(triton_poi_fused__native_batch_norm_legit_no_training_cat_relu_63)
        /*0014*/ 	.word	0x00000000


	//----- nvinfo : EIATTR_FRAME_SIZE
	.align		4
.L_5:
        /*0018*/ 	.byte	0x04, 0x11
        /*001a*/ 	.short	(.L_7 - .L_6)
	.align		4
.L_6:
        /*001c*/ 	.word	index@(triton_poi_fused__native_batch_norm_legit_no_training_cat_relu_63)
        /*0020*/ 	.word	0x00000000


	//----- nvinfo : EIATTR_MIN_STACK_SIZE
	.align		4
.L_7:
        /*0024*/ 	.byte	0x04, 0x12
        /*0026*/ 	.short	(.L_9 - .L_8)
	.align		4
.L_8:
        /*0028*/ 	.word	index@(triton_poi_fused__native_batch_norm_legit_no_training_cat_relu_63)
        /*002c*/ 	.word	0x00000000
.L_9:


//--------------------- .nv.info.triton_poi_fused__native_batch_norm_legit_no_training_cat_relu_63 --------------------------
	.section	.nv.info.triton_poi_fused__native_batch_norm_legit_no_training_cat_relu_63,"",@"SHT_CUDA_INFO"
	.sectionflags	@""
	.align	4


	//----- nvinfo : EIATTR_CUDA_API_VERSION
	.align		4
        /*0000*/ 	.byte	0x04, 0x37
        /*0002*/ 	.short	(.L_11 - .L_10)
.L_10:
        /*0004*/ 	.word	0x0000007c


	//----- nvinfo : EIATTR_KPARAM_INFO
	.align		4
.L_11:
        /*0008*/ 	.byte	0x04, 0x17
        /*000a*/ 	.short	(.L_13 - .L_12)
.L_12:
        /*000c*/ 	.word	0x00000000
        /*0010*/ 	.short	0x000d
        /*0012*/ 	.short	0x0068
        /*0014*/ 	.byte	0x00, 0xf0, 0x11, 0x00


	//----- nvinfo : EIATTR_KPARAM_INFO
	.align		4
.L_13:
        /*0018*/ 	.byte	0x04, 0x17
        /*001a*/ 	.short	(.L_15 - .L_14)
.L_14:
        /*001c*/ 	.word	0x00000000
        /*0020*/ 	.short	0x000c
        /*0022*/ 	.short	0x0060
        /*0024*/ 	.byte	0x00, 0xf4, 0x21, 0x00


	//----- nvinfo : EIATTR_KPARAM_INFO
	.align		4
.L_15:
        /*0028*/ 	.byte	0x04, 0x17
        /*002a*/ 	.short	(.L_17 - .L_16)
.L_16:
        /*002c*/ 	.word	0x00000000
        /*0030*/ 	.short	0x000b
        /*0032*/ 	.short	0x0058
        /*0034*/ 	.byte	0x00, 0xf4, 0x21, 0x00


	//----- nvinfo : EIATTR_KPARAM_INFO
	.align		4
.L_17:
        /*0038*/ 	.byte	0x04, 0x17
        /*003a*/ 	.short	(.L_19 - .L_18)
.L_18:
        /*003c*/ 	.word	0x00000000
        /*0040*/ 	.short	0x000a
        /*0042*/ 	.short	0x0050
        /*0044*/ 	.byte	0x00, 0xf4, 0x21, 0x00


	//----- nvinfo : EIATTR_KPARAM_INFO
	.align		4
.L_19:
        /*0048*/ 	.byte	0x04, 0x17
        /*004a*/ 	.short	(.L_21 - .L_20)
.L_20:
        /*004c*/ 	.word	0x00000000
        /*0050*/ 	.short	0x0009
        /*0052*/ 	.short	0x0048
        /*0054*/ 	.byte	0x00, 0xf4, 0x21, 0x00


	//----- nvinfo : EIATTR_KPARAM_INFO
	.align		4
.L_21:
        /*0058*/ 	.byte	0x04, 0x17
        /*005a*/ 	.short	(.L_23 - .L_22)
.L_22:
        /*005c*/ 	.word	0x00000000
        /*0060*/ 	.short	0x0008
        /*0062*/ 	.short	0x0040
        /*0064*/ 	.byte	0x00, 0xf4, 0x21, 0x00


	//----- nvinfo : EIATTR_KPARAM_INFO
	.align		4
.L_23:
        /*0068*/ 	.byte	0x04, 0x17
        /*006a*/ 	.short	(.L_25 - .L_24)
.L_24:
        /*006c*/ 	.word	0x00000000
        /*0070*/ 	.short	0x0007
        /*0072*/ 	.short	0x0038
        /*0074*/ 	.byte	0x00, 0xf4, 0x21, 0x00


	//----- nvinfo : EIATTR_KPARAM_INFO
	.align		4
.L_25:
        /*0078*/ 	.byte	0x04, 0x17
        /*007a*/ 	.short	(.L_27 - .L_26)
.L_26:
        /*007c*/ 	.word	0x00000000
        /*0080*/ 	.short	0x0006
        /*0082*/ 	.short	0x0030
        /*0084*/ 	.byte	0x00, 0xf4, 0x21, 0x00


	//----- nvinfo : EIATTR_KPARAM_INFO
	.align		4
.L_27:
        /*0088*/ 	.byte	0x04, 0x17
        /*008a*/ 	.short	(.L_29 - .L_28)
.L_28:
        /*008c*/ 	.word	0x00000000
        /*0090*/ 	.short	0x0005
        /*0092*/ 	.short	0x0028
        /*0094*/ 	.byte	0x00, 0xf4, 0x21, 0x00


	//----- nvinfo : EIATTR_KPARAM_INFO
	.align		4
.L_29:
        /*0098*/ 	.byte	0x04, 0x17
        /*009a*/ 	.short	(.L_31 - .L_30)
.L_30:
        /*009c*/ 	.word	0x00000000
        /*00a0*/ 	.short	0x0004
        /*00a2*/ 	.short	0x0020
        /*00a4*/ 	.byte	0x00, 0xf4, 0x21, 0x00


	//----- nvinfo : EIATTR_KPARAM_INFO
	.align		4
.L_31:
        /*00a8*/ 	.byte	0x04, 0x17
        /*00aa*/ 	.short	(.L_33 - .L_32)
.L_32:
        /*00ac*/ 	.word	0x00000000
        /*00b0*/ 	.short	0x0003
        /*00b2*/ 	.short	0x0018
        /*00b4*/ 	.byte	0x00, 0xf4, 0x21, 0x00


	//----- nvinfo : EIATTR_KPARAM_INFO
	.align		4
.L_33:
        /*00b8*/ 	.byte	0x04, 0x17
        /*00ba*/ 	.short	(.L_35 - .L_34)
.L_34:
        /*00bc*/ 	.word	0x00000000
        /*00c0*/ 	.short	0x0002
        /*00c2*/ 	.short	0x0010
        /*00c4*/ 	.byte	0x00, 0xf4, 0x21, 0x00


	//----- nvinfo : EIATTR_KPARAM_INFO
	.align		4
.L_35:
        /*00c8*/ 	.byte	0x04, 0x17
        /*00ca*/ 	.short	(.L_37 - .L_36)
.L_36:
        /*00cc*/ 	.word	0x00000000
        /*00d0*/ 	.short	0x0001
        /*00d2*/ 	.short	0x0008
        /*00d4*/ 	.byte	0x00, 0xf4, 0x21, 0x00


	//----- nvinfo : EIATTR_KPARAM_INFO
	.align		4
.L_37:
        /*00d8*/ 	.byte	0x04, 0x17
        /*00da*/ 	.short	(.L_39 - .L_38)
.L_38:
        /*00dc*/ 	.word	0x00000000
        /*00e0*/ 	.short	0x0000
        /*00e2*/ 	.short	0x0000
        /*00e4*/ 	.byte	0x00, 0xf4, 0x21, 0x00


	//----- nvinfo : EIATTR_SPARSE_MMA_MASK
	.align		4
.L_39:
        /*00e8*/ 	.byte	0x03, 0x50
        /*00ea*/ 	.short	0x0000


	//----- nvinfo : EIATTR_MAXREG_COUNT
	.align		4
        /*00ec*/ 	.byte	0x03, 0x1b
        /*00ee*/ 	.short	0x00ff


	//----- nvinfo : EIATTR_EXIT_INSTR_OFFSETS
	.align		4
        /*00f0*/ 	.byte	0x04, 0x1c
        /*00f2*/ 	.short	(.L_41 - .L_40)


	//   ....[0]....
.L_40:
        /*00f4*/ 	.word	0x00000a20


	//   ....[1]....
        /*00f8*/ 	.word	0x00000a40


	//----- nvinfo : EIATTR_REQNTID
	.align		4
.L_41:
        /*00fc*/ 	.byte	0x04, 0x10
        /*00fe*/ 	.short	(.L_43 - .L_42)
.L_42:
        /*0100*/ 	.word	0x00000100
        /*0104*/ 	.word	0x00000001
        /*0108*/ 	.word	0x00000001


	//----- nvinfo : EIATTR_CBANK_PARAM_SIZE
	.align		4
.L_43:
        /*010c*/ 	.byte	0x03, 0x19
        /*010e*/ 	.short	0x006c


	//----- nvinfo : EIATTR_PARAM_CBANK
	.align		4
        /*0110*/ 	.byte	0x04, 0x0a
        /*0112*/ 	.short	(.L_45 - .L_44)
	.align		4
.L_44:
        /*0114*/ 	.word	index@(.nv.constant0.triton_poi_fused__native_batch_norm_legit_no_training_cat_relu_63)
        /*0118*/ 	.short	0x0210
        /*011a*/ 	.short	0x006c


	//----- nvinfo : EIATTR_SW_WAR
	.align		4
.L_45:
        /*011c*/ 	.byte	0x04, 0x36
        /*011e*/ 	.short	(.L_47 - .L_46)
.L_46:
        /*0120*/ 	.word	0x00000008
.L_47:


//--------------------- .nv.callgraph             --------------------------
	.section	.nv.callgraph,"",@"SHT_CUDA_CALLGRAPH"
	.align	4
	.sectionentsize	8
	.align		4
        /*0000*/ 	.word	0x00000000
	.align		4
        /*0004*/ 	.word	0xffffffff
	.align		4
        /*0008*/ 	.word	0x00000000
	.align		4
        /*000c*/ 	.word	0xfffffffe
	.align		4
        /*0010*/ 	.word	0x00000000
	.align		4
        /*0014*/ 	.word	0xfffffffd
	.align		4
        /*0018*/ 	.word	0x00000000
	.align		4
        /*001c*/ 	.word	0xfffffffc


//--------------------- .nv.constant4             --------------------------
	.section	.nv.constant4,"a",@progbits
	.align	8
	.align		8
.nv.constant4:
        /*0000*/ 	.dword	_$_str
	.align		8
        /*0008*/ 	.dword	_$_str_$_2


//--------------------- .text.triton_poi_fused__native_batch_norm_legit_no_training_cat_relu_63 --------------------------
	.section	.text.triton_poi_fused__native_batch_norm_legit_no_training_cat_relu_63,"ax",@progbits
	.align	128
        .global         triton_poi_fused__native_batch_norm_legit_no_training_cat_relu_63
        .type           triton_poi_fused__native_batch_norm_legit_no_training_cat_relu_63,@function
        .size           triton_poi_fused__native_batch_norm_legit_no_training_cat_relu_63,(.L_x_1 - triton_poi_fused__native_batch_norm_legit_no_training_cat_relu_63)
        .other          triton_poi_fused__native_batch_norm_legit_no_training_cat_relu_63,@"STO_CUDA_ENTRY STV_DEFAULT"
triton_poi_fused__native_batch_norm_legit_no_training_cat_relu_63:
.text.triton_poi_fused__native_batch_norm_legit_no_training_cat_relu_63:
[----:B------:R-:W0:Y:S01]  /*0000*/  LDC R1, c[0x0][0x28] ;  /* 0x00000a00ff017b82 */ /* 0x000e220000000800 */
[----:B------:R-:W1:Y:S01]  /*0010*/  S2R R0, SR_TID.X ;  /* 0x0000000000007919 */ /* 0x000e620000002100 */
[----:B------:R-:W-:Y:S01]  /*0020*/  IMAD.MOV.U32 R8, RZ, RZ, RZ ;  /* 0x000000ffff087224 */ /* 0x000fe200078e00ff */
[----:B------:R-:W-:Y:S01]  /*0030*/  ULDC.64 UR4, c[0x0][0x238] ;  /* 0x00008e0000047ab9 */ /* 0x000fe20000000a00 */
[----:B------:R-:W-:Y:S01]  /*0040*/  IMAD.MOV.U32 R10, RZ, RZ, RZ ;  /* 0x000000ffff0a7224 */ /* 0x000fe200078e00ff */
[----:B------:R-:W2:Y:S01]  /*0050*/  S2R R11, SR_CTAID.X ;  /* 0x00000000000b7919 */ /* 0x000ea20000002500 */
[----:B------:R-:W-:Y:S01]  /*0060*/  CS2R R18, SRZ ;  /* 0x0000000000127805 */ /* 0x000fe2000001ff00 */
[----:B------:R-:W-:Y:S01]  /*0070*/  ULDC.64 UR6, c[0x0][0x240] ;  /* 0x0000900000067ab9 */ /* 0x000fe20000000a00 */
[----:B------:R-:W-:Y:S01]  /*0080*/  ULDC.64 UR8, c[0x0][0x230] ;  /* 0x00008c0000087ab9 */ /* 0x000fe20000000a00 */
[----:B------:R-:W3:Y:S01]  /*0090*/  LDC.64 R20, c[0x0][0x250] ;  /* 0x00009400ff147b82 */ /* 0x000ee20000000a00 */
[----:B------:R-:W-:-:S07]  /*00a0*/  IMAD.MOV.U32 R6, RZ, RZ, RZ ;  /* 0x000000ffff067224 */ /* 0x000fce00078e00ff */
[----:B------:R-:W4:Y:S01]  /*00b0*/  LDC.64 R26, c[0x0][0x258] ;  /* 0x00009600ff1a7b82 */ /* 0x000f220000000a00 */
[----:B-1----:R-:W-:-:S05]  /*00c0*/  IMAD.SHL.U32 R0, R0, 0x2, RZ ;  /* 0x0000000200007824 */ /* 0x002fca00078e00ff */
[----:B------:R-:W-:-:S05]  /*00d0*/  LOP3.LUT R0, R0, 0x1fe, RZ, 0xc0, !PT ;  /* 0x000001fe00007812 */ /* 0x000fca00078ec0ff */
[----:B--2---:R-:W-:-:S04]  /*00e0*/  IMAD R11, R11, 0x200, R0 ;  /* 0x000002000b0b7824 */ /* 0x004fc800078e0200 */
[----:B------:R-:W-:Y:S01]  /*00f0*/  IMAD.HI R7, R11, -0x6c657a3b, R10 ;  /* 0x939a85c50b077827 */ /* 0x000fe200078e020a */
[----:B------:R-:W-:-:S04]  /*0100*/  SHF.R.S32.HI R3, RZ, 0x1f, R11 ;  /* 0x0000001fff037819 */ /* 0x000fc8000001140b */
[----:B------:R-:W-:Y:S02]  /*0110*/  LEA.HI R3, R3, R11, RZ, 0x8 ;  /* 0x0000000b03037211 */ /* 0x000fe400078f40ff */
[----:B------:R-:W-:Y:S02]  /*0120*/  SHF.R.U32.HI R2, RZ, 0x1f, R7 ;  /* 0x0000001fff027819 */ /* 0x000fe40000011607 */
[----:B------:R-:W-:Y:S02]  /*0130*/  SHF.R.S32.HI R9, RZ, 0x8, R3 ;  /* 0x00000008ff097819 */ /* 0x000fe40000011403 */
[----:B------:R-:W-:Y:S02]  /*0140*/  LOP3.LUT R3, R3, 0xffffff00, RZ, 0xc0, !PT ;  /* 0xffffff0003037812 */ /* 0x000fe400078ec0ff */
[----:B------:R-:W-:Y:S01]  /*0150*/  LEA.HI.SX32 R7, R7, R2, 0x11 ;  /* 0x0000000207077211 */ /* 0x000fe200078f8aff */
[----:B------:R-:W-:-:S05]  /*0160*/  IMAD.HI R0, R9, -0x6c657a3b, R8 ;  /* 0x939a85c509007827 */ /* 0x000fca00078e0208 */
[----:B------:R-:W-:-:S04]  /*0170*/  SHF.R.U32.HI R5, RZ, 0x1f, R0 ;  /* 0x0000001fff057819 */ /* 0x000fc80000011600 */
[----:B------:R-:W-:Y:S01]  /*0180*/  LEA.HI.SX32 R5, R0, R5, 0x19 ;  /* 0x0000000500057211 */ /* 0x000fe200078fcaff */
[----:B------:R-:W-:-:S04]  /*0190*/  IMAD.IADD R0, R11, 0x1, -R3 ;  /* 0x000000010b007824 */ /* 0x000fc800078e0a03 */
[----:B------:R-:W-:Y:S02]  /*01a0*/  IMAD R8, R5, -0xde, R9 ;  /* 0xffffff2205087824 */ /* 0x000fe400078e0209 */
[----:B------:R-:W-:Y:S02]  /*01b0*/  IMAD R3, R7, 0xc00, R0 ;  /* 0x00000c0007037824 */ /* 0x000fe400078e0200 */
[C---:B------:R-:W-:Y:S02]  /*01c0*/  IMAD.SHL.U32 R0, R8.reuse, 0x100, RZ ;  /* 0x0000010008007824 */ /* 0x040fe400078e00ff */
[----:B------:R-:W-:Y:S01]  /*01d0*/  VIADD R4, R8, 0xffffff3a ;  /* 0xffffff3a08047836 */ /* 0x000fe20000000000 */
[----:B------:R-:W-:Y:S02]  /*01e0*/  SHF.R.S32.HI R5, RZ, 0x1f, R3 ;  /* 0x0000001fff057819 */ /* 0x000fe40000011403 */
[----:B------:R-:W-:Y:S02]  /*01f0*/  IADD3 R2, P0, R0, R3, RZ ;  /* 0x0000000300027210 */ /* 0x000fe40007f1e0ff */
[----:B------:R-:W-:-:S02]  /*0200*/  ISETP.GE.U32.AND P1, PT, R4, 0xc, PT ;  /* 0x0000000c0400780c */ /* 0x000fc40003f26070 */
[----:B------:R-:W-:Y:S01]  /*0210*/  LEA.HI.X.SX32 R5, R0, R5, 0x1, P0 ;  /* 0x0000000500057211 */ /* 0x000fe200000f0eff */
[C---:B------:R-:W-:Y:S01]  /*0220*/  IMAD.SHL.U32 R22, R2.reuse, 0x4, RZ ;  /* 0x0000000402167824 */ /* 0x040fe200078e00ff */
[----:B------:R-:W-:Y:S02]  /*0230*/  ISETP.LT.AND P6, PT, R11, 0x37800, !P1 ;  /* 0x000378000b00780c */ /* 0x000fe40004fc1270 */
[----:B------:R-:W-:Y:S02]  /*0240*/  SHF.L.U64.HI R2, R2, 0x2, R5 ;  /* 0x0000000202027819 */ /* 0x000fe40000010205 */
[----:B------:R-:W-:-:S04]  /*0250*/  IADD3 R12, P0, R22, UR4, RZ ;  /* 0x00000004160c7c10 */ /* 0x000fc8000ff1e0ff */
[----:B------:R-:W-:Y:S01]  /*0260*/  IADD3.X R13, R2, UR5, RZ, P0, !PT ;  /* 0x00000005020d7c10 */ /* 0x000fe200087fe4ff */
[----:B------:R-:W-:-:S04]  /*0270*/  ULDC.64 UR4, c[0x0][0x208] ;  /* 0x0000820000047ab9 */ /* 0x000fc80000000a00 */
[----:B------:R1:W2:Y:S01]  /*0280*/  @P6 LDG.E.64 R18, desc[UR4][R12.64+-0x31800] ;  /* 0xfce800040c126981 */ /* 0x0002a2000c1e1b00 */
[----:B------:R-:W-:Y:S01]  /*0290*/  ISETP.GE.AND P0, PT, R11, 0x37800, PT ;  /* 0x000378000b00780c */ /* 0x000fe20003f06270 */
[C---:B------:R-:W-:Y:S01]  /*02a0*/  VIADD R0, R8.reuse, 0xffffff52 ;  /* 0xffffff5208007836 */ /* 0x040fe20000000000 */
[----:B------:R-:W-:Y:S02]  /*02b0*/  IADD3 R14, P3, R22, UR6, RZ ;  /* 0x00000006160e7c10 */ /* 0x000fe4000ff7e0ff */
[----:B------:R-:W-:Y:S02]  /*02c0*/  CS2R R4, SRZ ;  /* 0x0000000000047805 */ /* 0x000fe4000001ff00 */
[----:B------:R-:W-:Y:S02]  /*02d0*/  ISETP.GT.AND P2, PT, R8, 0xd1, !P0 ;  /* 0x000000d10800780c */ /* 0x000fe40004744270 */
[----:B------:R-:W-:Y:S01]  /*02e0*/  IADD3.X R15, R2, UR7, RZ, P3, !PT ;  /* 0x00000007020f7c10 */ /* 0x000fe20009ffe4ff */
[----:B------:R-:W-:Y:S01]  /*02f0*/  ULDC.64 UR6, c[0x0][0x228] ;  /* 0x00008a0000067ab9 */ /* 0x000fe20000000a00 */
[----:B------:R-:W-:Y:S01]  /*0300*/  ISETP.GE.U32.AND P5, PT, R0, 0xc, PT ;  /* 0x0000000c0000780c */ /* 0x000fe20003fa6070 */
[----:B------:R-:W-:Y:S01]  /*0310*/  VIADD R0, R8, 0xffffff46 ;  /* 0xffffff4608007836 */ /* 0x000fe20000000000 */
[----:B------:R-:W-:-:S02]  /*0320*/  IADD3 R16, P3, R22, UR6, RZ ;  /* 0x0000000616107c10 */ /* 0x000fc4000ff7e0ff */
[----:B------:R-:W-:Y:S02]  /*0330*/  IADD3 R24, P4, R22, UR8, RZ ;  /* 0x0000000816187c10 */ /* 0x000fe4000ff9e0ff */
[----:B------:R-:W-:Y:S02]  /*0340*/  IADD3.X R17, R2, UR7, RZ, P3, !PT ;  /* 0x0000000702117c10 */ /* 0x000fe40009ffe4ff */
[----:B-1----:R-:W-:Y:S02]  /*0350*/  CS2R R12, SRZ ;  /* 0x00000000000c7805 */ /* 0x002fe4000001ff00 */
[----:B------:R-:W-:Y:S01]  /*0360*/  IADD3.X R25, R2, UR9, RZ, P4, !PT ;  /* 0x0000000902197c10 */ /* 0x000fe2000a7fe4ff */
[----:B------:R1:W5:Y:S01]  /*0370*/  @P2 LDG.E.64 R4, desc[UR4][R14.64+-0x34800] ;  /* 0xfcb800040e042981 */ /* 0x000362000c1e1b00 */
[----:B------:R-:W-:Y:S01]  /*0380*/  ISETP.LT.AND P3, PT, R11, 0x37800, !P5 ;  /* 0x000378000b00780c */ /* 0x000fe20006f61270 */
[----:B---3--:R-:W-:Y:S01]  /*0390*/  IMAD.WIDE R20, R8, 0x4, R20 ;  /* 0x0000000408147825 */ /* 0x008fe200078e0214 */
[----:B------:R-:W-:Y:S01]  /*03a0*/  ISETP.GE.U32.AND P4, PT, R0, 0xc, PT ;  /* 0x0000000c0000780c */ /* 0x000fe20003f86070 */
[----:B------:R-:W-:Y:S01]  /*03b0*/  ULDC.64 UR6, c[0x0][0x218] ;  /* 0x0000860000067ab9 */ /* 0x000fe20000000a00 */
[----:B------:R-:W-:Y:S01]  /*03c0*/  ULDC.64 UR8, c[0x0][0x220] ;  /* 0x0000880000087ab9 */ /* 0x000fe20000000a00 */
[----:B-1----:R-:W-:-:S08]  /*03d0*/  CS2R R14, SRZ ;  /* 0x00000000000e7805 */ /* 0x002fd0000001ff00 */
[----:B------:R1:W3:Y:S01]  /*03e0*/  @P3 LDG.E.64 R12, desc[UR4][R16.64+-0x2b800] ;  /* 0xfd480004100c3981 */ /* 0x0002e2000c1e1b00 */
[----:B--2---:R-:W-:Y:S02]  /*03f0*/  SEL R9, R18, RZ, P6 ;  /* 0x000000ff12097207 */ /* 0x004fe40003000000 */
[----:B------:R-:W-:Y:S02]  /*0400*/  SEL R10, R19, RZ, P6 ;  /* 0x000000ff130a7207 */ /* 0x000fe40003000000 */
[----:B------:R-:W-:Y:S01]  /*0410*/  ISETP.LT.AND P6, PT, R11, 0x37800, !P4 ;  /* 0x000378000b00780c */ /* 0x000fe200067c1270 */
[----:B------:R-:W2:-:S12]  /*0420*/  LDC.64 R18, c[0x0][0x248] ;  /* 0x00009200ff127b82 */ /* 0x000e980000000a00 */
[----:B------:R1:W4:Y:S01]  /*0430*/  @P6 LDG.E.64 R14, desc[UR4][R24.64+-0x2e800] ;  /* 0xfd180004180e6981 */ /* 0x000322000c1e1b00 */
[----:B-----5:R-:W-:Y:S01]  /*0440*/  @P1 SEL R10, R5, RZ, P2 ;  /* 0x000000ff050a1207 */ /* 0x020fe20001000000 */
[----:B------:R-:W-:Y:S02]  /*0450*/  IMAD.MOV.U32 R0, RZ, RZ, RZ ;  /* 0x000000ffff007224 */ /* 0x000fe400078e00ff */
[----:B------:R-:W-:Y:S02]  /*0460*/  IMAD.MOV.U32 R5, RZ, RZ, RZ ;  /* 0x000000ffff057224 */ /* 0x000fe400078e00ff */
[----:B------:R-:W-:Y:S01]  /*0470*/  IMAD.MOV.U32 R3, RZ, RZ, RZ ;  /* 0x000000ffff037224 */ /* 0x000fe200078e00ff */
[----:B------:R-:W-:Y:S01]  /*0480*/  @P1 SEL R9, R4, RZ, P2 ;  /* 0x000000ff04091207 */ /* 0x000fe20001000000 */
[C---:B------:R-:W-:Y:S01]  /*0490*/  VIADD R4, R8.reuse, 0xffffff6a ;  /* 0xffffff6a08047836 */ /* 0x040fe20000000000 */
[----:B-1----:R-:W-:Y:S01]  /*04a0*/  IADD3 R16, P1, R22, UR6, RZ ;  /* 0x0000000616107c10 */ /* 0x002fe2000ff3e0ff */
[----:B------:R-:W5:Y:S01]  /*04b0*/  @!P0 LDG.E.EL R0, desc[UR4][R20.64] ;  /* 0x0000000414008981 */ /* 0x000f62000c2e1900 */
[----:B--2---:R-:W-:-:S03]  /*04c0*/  IMAD.WIDE R18, R8, 0x4, R18 ;  /* 0x0000000408127825 */ /* 0x004fc600078e0212 */
[----:B------:R1:W2:Y:S01]  /*04d0*/  @!P0 LDG.E.EL R5, desc[UR4][R20.64] ;  /* 0x0000000414058981 */ /* 0x0002a2000c2e1900 */
[----:B0-----:R-:W-:Y:S01]  /*04e0*/  VIADD R24, R8, 0xffffff5e ;  /* 0xffffff5e08187836 */ /* 0x001fe20000000000 */
[----:B------:R-:W-:Y:S02]  /*04f0*/  IADD3.X R17, R2, UR7, RZ, P1, !PT ;  /* 0x0000000702117c10 */ /* 0x000fe40008ffe4ff */
[----:B------:R-:W2:Y:S01]  /*0500*/  @!P0 LDG.E.EL R3, desc[UR4][R18.64] ;  /* 0x0000000412038981 */ /* 0x000ea2000c2e1900 */
[----:B------:R-:W-:-:S03]  /*0510*/  ISETP.GE.U32.AND P1, PT, R4, 0xc, PT ;  /* 0x0000000c0400780c */ /* 0x000fc60003f26070 */
[----:B------:R0:W2:Y:S01]  /*0520*/  @!P0 LDG.E.EL R6, desc[UR4][R18.64] ;  /* 0x0000000412068981 */ /* 0x0000a2000c2e1900 */
[----:B-1----:R-:W1:Y:S01]  /*0530*/  LDC.64 R20, c[0x0][0x260] ;  /* 0x00009800ff147b82 */ /* 0x002e620000000a00 */
[----:B---3--:R-:W-:Y:S02]  /*0540*/  SEL R23, R13, RZ, P3 ;  /* 0x000000ff0d177207 */ /* 0x008fe40001800000 */
[----:B0-----:R-:W-:Y:S02]  /*0550*/  IADD3 R18, P2, R22, UR8, RZ ;  /* 0x0000000816127c10 */ /* 0x001fe4000ff5e0ff */
[----:B------:R-:W-:Y:S02]  /*0560*/  SEL R22, R12, RZ, P3 ;  /* 0x000000ff0c167207 */ /* 0x000fe40001800000 */
[----:B------:R-:W-:Y:S02]  /*0570*/  ISETP.GE.U32.AND P3, PT, R24, 0xc, PT ;  /* 0x0000000c1800780c */ /* 0x000fe40003f66070 */
[----:B------:R-:W-:-:S02]  /*0580*/  IADD3.X R19, R2, UR9, RZ, P2, !PT ;  /* 0x0000000902137c10 */ /* 0x000fc400097fe4ff */
[----:B------:R-:W-:Y:S02]  /*0590*/  ISETP.LT.AND P2, PT, R11, 0x37800, !P1 ;  /* 0x000378000b00780c */ /* 0x000fe40004f41270 */
[----:B------:R-:W-:Y:S01]  /*05a0*/  CS2R R12, SRZ ;  /* 0x00000000000c7805 */ /* 0x000fe2000001ff00 */
[----:B------:R-:W-:Y:S02]  /*05b0*/  IMAD.MOV.U32 R4, RZ, RZ, RZ ;  /* 0x000000ffff047224 */ /* 0x000fe400078e00ff */
[----:B------:R-:W-:Y:S02]  /*05c0*/  IMAD.MOV.U32 R2, RZ, RZ, RZ ;  /* 0x000000ffff027224 */ /* 0x000fe400078e00ff */
[----:B----4-:R-:W-:-:S05]  /*05d0*/  IMAD.WIDE R26, R8, 0x4, R26 ;  /* 0x00000004081a7825 */ /* 0x010fca00078e021a */
[----:B------:R-:W3:Y:S04]  /*05e0*/  @!P0 LDG.E.EL R4, desc[UR4][R26.64] ;  /* 0x000000041a048981 */ /* 0x000ee8000c2e1900 */
[----:B------:R-:W4:Y:S04]  /*05f0*/  @P2 LDG.E.64 R12, desc[UR4][R16.64+-0x25800] ;  /* 0xfda80004100c2981 */ /* 0x000f28000c1e1b00 */
[----:B------:R1:W3:Y:S02]  /*0600*/  @!P0 LDG.E.EL R2, desc[UR4][R26.64] ;  /* 0x000000041a028981 */ /* 0x0002e4000c2e1900 */
[----:B-1----:R-:W-:-:S02]  /*0610*/  IMAD.WIDE R26, R8, 0x4, R20 ;  /* 0x00000004081a7825 */ /* 0x002fc400078e0214 */
[----:B------:R-:W0:Y:S01]  /*0620*/  LDC.64 R20, c[0x0][0x210] ;  /* 0x00008400ff147b82 */ /* 0x000e220000000a00 */
[----:B------:R-:W-:-:S06]  /*0630*/  CS2R R28, SRZ ;  /* 0x00000000001c7805 */ /* 0x000fcc000001ff00 */
[----:B------:R-:W3:Y:S04]  /*0640*/  @!P0 LDG.E.EL R29, desc[UR4][R26.64] ;  /* 0x000000041a1d8981 */ /* 0x000ee8000c2e1900 */
[----:B------:R-:W3:Y:S01]  /*0650*/  @!P0 LDG.E.EL R28, desc[UR4][R26.64] ;  /* 0x000000041a1c8981 */ /* 0x000ee2000c2e1900 */
[----:B------:R-:W-:Y:S02]  /*0660*/  SEL R24, R14, RZ, P6 ;  /* 0x000000ff0e187207 */ /* 0x000fe40003000000 */
[----:B------:R-:W-:Y:S02]  /*0670*/  SEL R25, R15, RZ, P6 ;  /* 0x000000ff0f197207 */ /* 0x000fe40003000000 */
[----:B------:R-:W-:Y:S02]  /*0680*/  ISETP.LT.AND P6, PT, R11, 0x37800, !P3 ;  /* 0x000378000b00780c */ /* 0x000fe40005fc1270 */
[----:B------:R-:W-:-:S11]  /*0690*/  CS2R R14, SRZ ;  /* 0x00000000000e7805 */ /* 0x000fd6000001ff00 */
[----:B------:R-:W3:Y:S01]  /*06a0*/  @P6 LDG.E.64 R14, desc[UR4][R18.64+-0x28800] ;  /* 0xfd780004120e6981 */ /* 0x000ee2000c1e1b00 */
[----:B------:R-:W-:Y:S02]  /*06b0*/  @P5 SEL R23, R25, R10, !P4 ;  /* 0x0000000a19175207 */ /* 0x000fe40006000000 */
[----:B------:R-:W-:Y:S02]  /*06c0*/  @P5 SEL R22, R24, R9, !P4 ;  /* 0x0000000918165207 */ /* 0x000fe40006000000 */
[----:B------:R-:W-:Y:S01]  /*06d0*/  ISETP.GE.AND P4, PT, R8, 0x96, PT ;  /* 0x000000960800780c */ /* 0x000fe20003f86270 */
[----:B------:R-:W-:-:S03]  /*06e0*/  IMAD R8, R7, -0xde00, R11 ;  /* 0xffff220007087824 */ /* 0x000fc600078e020b */
[----:B------:R-:W-:Y:S01]  /*06f0*/  ISETP.LT.AND P5, PT, R11, 0x37800, !P4 ;  /* 0x000378000b00780c */ /* 0x000fe200067a1270 */
[----:B------:R-:W-:Y:S01]  /*0700*/  IMAD R7, R7, 0x9600, R8 ;  /* 0x0000960007077824 */ /* 0x000fe200078e0208 */
[----:B------:R-:W-:-:S03]  /*0710*/  CS2R R8, SRZ ;  /* 0x0000000000087805 */ /* 0x000fc6000001ff00 */
[----:B0-----:R-:W-:-:S08]  /*0720*/  IMAD.WIDE R20, R7, 0x4, R20 ;  /* 0x0000000407147825 */ /* 0x001fd000078e0214 */
[----:B------:R-:W3:Y:S01]  /*0730*/  @P5 LDG.E.64 R8, desc[UR4][R20.64] ;  /* 0x0000000414085981 */ /* 0x000ee2000c1e1b00 */
[----:B-----5:R-:W-:Y:S01]  /*0740*/  FADD R7, R0, 9.9999997473787516356e-06 ;  /* 0x3727c5ac00077421 */ /* 0x020fe20000000000 */
[----:B--2---:R-:W-:-:S05]  /*0750*/  FADD R10, R5, 9.9999997473787516356e-06 ;  /* 0x3727c5ac050a7421 */ /* 0x004fca0000000000 */
[----:B------:R-:W0:Y:S08]  /*0760*/  MUFU.SQRT R7, R7 ;  /* 0x0000000700077308 */ /* 0x000e300000002000 */
[----:B------:R-:W1:Y:S01]  /*0770*/  MUFU.SQRT R10, R10 ;  /* 0x0000000a000a7308 */ /* 0x000e620000002000 */
[----:B----4-:R-:W-:Y:S02]  /*0780*/  SEL R0, R12, RZ, P2 ;  /* 0x000000ff0c007207 */ /* 0x010fe40001000000 */
[----:B------:R-:W-:-:S02]  /*0790*/  SEL R5, R13, RZ, P2 ;  /* 0x000000ff0d057207 */ /* 0x000fc40001000000 */
[----:B0-----:R-:W-:Y:S01]  /*07a0*/  FSETP.GT.AND P2, PT, R7, 8.50705917302346158658e+37, PT ;  /* 0x7e8000000700780b */ /* 0x001fe20003f44000 */
[----:B------:R-:W-:-:S05]  /*07b0*/  IMAD.MOV.U32 R17, RZ, RZ, 0x3e800000 ;  /* 0x3e800000ff117424 */ /* 0x000fca00078e00ff */
[----:B------:R-:W-:Y:S02]  /*07c0*/  FSEL R16, R17, 1, P2 ;  /* 0x3f80000011107808 */ /* 0x000fe40001000000 */
[----:B---3--:R-:W-:Y:S02]  /*07d0*/  SEL R12, R15, RZ, P6 ;  /* 0x000000ff0f0c7207 */ /* 0x008fe40003000000 */
[----:B------:R-:W-:Y:S02]  /*07e0*/  SEL R13, R14, RZ, P6 ;  /* 0x000000ff0e0d7207 */ /* 0x000fe40003000000 */
[----:B------:R-:W-:Y:S02]  /*07f0*/  @P1 SEL R5, R12, R23, !P3 ;  /* 0x000000170c051207 */ /* 0x000fe40005800000 */
[----:B------:R-:W-:Y:S02]  /*0800*/  @P1 SEL R0, R13, R22, !P3 ;  /* 0x000000160d001207 */ /* 0x000fe40005800000 */
[----:B-1----:R-:W-:Y:S01]  /*0810*/  FSETP.GT.AND P1, PT, R10, 8.50705917302346158658e+37, PT ;  /* 0x7e8000000a00780b */ /* 0x002fe20003f24000 */
[----:B------:R-:W0:Y:S01]  /*0820*/  LDC.64 R12, c[0x0][0x268] ;  /* 0x00009a00ff0c7b82 */ /* 0x000e220000000a00 */
[----:B------:R-:W-:-:S02]  /*0830*/  FSETP.GEU.AND P3, PT, R7, 1.175494350822287508e-38, PT ;  /* 0x008000000700780b */ /* 0x000fc40003f6e000 */
[----:B------:R-:W-:Y:S01]  /*0840*/  FSETP.GEU.AND P6, PT, R10, 1.175494350822287508e-38, PT ;  /* 0x008000000a00780b */ /* 0x000fe20003fce000 */
[----:B------:R-:W-:-:S08]  /*0850*/  @P2 FMUL R7, R7, 0.25 ;  /* 0x3e80000007072820 */ /* 0x000fd00000400000 */
[----:B------:R-:W-:Y:S02]  /*0860*/  @P1 FMUL R10, R10, 0.25 ;  /* 0x3e8000000a0a1820 */ /* 0x000fe40000400000 */
[----:B------:R-:W-:Y:S02]  /*0870*/  @!P3 FMUL R7, R7, 16777216 ;  /* 0x4b8000000707b820 */ /* 0x000fe40000400000 */
[----:B------:R-:W-:-:S04]  /*0880*/  @!P6 FMUL R10, R10, 16777216 ;  /* 0x4b8000000a0ae820 */ /* 0x000fc80000400000 */
[----:B------:R-:W1:Y:S01]  /*0890*/  MUFU.RCP R7, R7 ;  /* 0x0000000700077308 */ /* 0x000e620000001000 */
[----:B------:R-:W-:-:S07]  /*08a0*/  SEL R15, R8, RZ, P5 ;  /* 0x000000ff080f7207 */ /* 0x000fce0002800000 */
[----:B------:R-:W2:Y:S01]  /*08b0*/  MUFU.RCP R10, R10 ;  /* 0x0000000a000a7308 */ /* 0x000ea20000001000 */
[----:B------:R-:W-:Y:S02]  /*08c0*/  FSEL R17, R17, 1, P1 ;  /* 0x3f80000011117808 */ /* 0x000fe40000800000 */
[----:B------:R-:W-:Y:S02]  /*08d0*/  SEL R18, R9, RZ, P5 ;  /* 0x000000ff09127207 */ /* 0x000fe40002800000 */
[----:B------:R-:W3:Y:S01]  /*08e0*/  LDC.64 R8, c[0x0][0x270] ;  /* 0x00009c00ff087b82 */ /* 0x000ee20000000a00 */
[----:B------:R-:W-:Y:S01]  /*08f0*/  SEL R14, R15, R0, !P4 ;  /* 0x000000000f0e7207 */ /* 0x000fe20006000000 */
[----:B------:R-:W-:Y:S01]  /*0900*/  @!P3 FMUL R16, R16, 16777216 ;  /* 0x4b8000001010b820 */ /* 0x000fe20000400000 */
[----:B------:R-:W-:Y:S01]  /*0910*/  SEL R15, R18, R5, !P4 ;  /* 0x00000005120f7207 */ /* 0x000fe20006000000 */
[----:B------:R-:W-:Y:S02]  /*0920*/  @!P6 FMUL R17, R17, 16777216 ;  /* 0x4b8000001111e820 */ /* 0x000fe40000400000 */
[----:B-1----:R-:W-:Y:S01]  /*0930*/  FMUL R16, R7, R16 ;  /* 0x0000001007107220 */ /* 0x002fe20000400000 */
[----:B------:R-:W-:Y:S01]  /*0940*/  FADD R3, R14, -R3 ;  /* 0x800000030e037221 */ /* 0x000fe20000000000 */
[----:B------:R-:W-:Y:S01]  /*0950*/  FADD R6, R15, -R6 ;  /* 0x800000060f067221 */ /* 0x000fe20000000000 */
[----:B--2---:R-:W-:-:S02]  /*0960*/  FMUL R17, R10, R17 ;  /* 0x000000110a117220 */ /* 0x004fc40000400000 */
[----:B------:R-:W-:Y:S02]  /*0970*/  FMUL R16, R3, R16 ;  /* 0x0000001003107220 */ /* 0x000fe40000400000 */
[----:B------:R-:W-:Y:S02]  /*0980*/  FMUL R17, R6, R17 ;  /* 0x0000001106117220 */ /* 0x000fe40000400000 */
[----:B------:R-:W-:Y:S01]  /*0990*/  FFMA R4, R16, R4, R29 ;  /* 0x0000000410047223 */ /* 0x000fe2000000001d */
[----:B0-----:R-:W-:-:S04]  /*09a0*/  IMAD.WIDE R12, R11, 0x4, R12 ;  /* 0x000000040b0c7825 */ /* 0x001fc800078e020c */
[----:B------:R-:W-:Y:S01]  /*09b0*/  FFMA R2, R17, R2, R28 ;  /* 0x0000000211027223 */ /* 0x000fe2000000001c */
[----:B------:R-:W-:Y:S01]  /*09c0*/  FSETP.GEU.AND P1, PT, R4, RZ, PT ;  /* 0x000000ff0400720b */ /* 0x000fe20003f2e000 */
[----:B------:R0:W-:Y:S03]  /*09d0*/  @!P0 STG.E.64 desc[UR4][R12.64], R14 ;  /* 0x0000000e0c008986 */ /* 0x0001e6000c101b04 */
[----:B------:R-:W-:Y:S01]  /*09e0*/  FSETP.GEU.AND P2, PT, R2, RZ, PT ;  /* 0x000000ff0200720b */ /* 0x000fe20003f4e000 */
[----:B---3--:R-:W-:Y:S01]  /*09f0*/  IMAD.WIDE R8, R11, 0x4, R8 ;  /* 0x000000040b087825 */ /* 0x008fe200078e0208 */
[----:B------:R-:W-:Y:S02]  /*0a00*/  FSEL R4, R4, RZ, P1 ;  /* 0x000000ff04047208 */ /* 0x000fe40000800000 */
[----:B------:R-:W-:Y:S01]  /*0a10*/  FSEL R5, R2, RZ, P2 ;  /* 0x000000ff02057208 */ /* 0x000fe20001000000 */
[----:B0-----:R-:W-:Y:S08]  /*0a20*/  @P0 EXIT ;  /* 0x000000000000094d */ /* 0x001ff00003800000 */
[----:B------:R-:W-:Y:S01]  /*0a30*/  STG.E.64 desc[UR4][R8.64], R4 ;  /* 0x0000000408007986 */ /* 0x000fe2000c101b04 */
[----:B------:R-:W-:Y:S05]  /*0a40*/  EXIT ;  /* 0x000000000000794d */ /* 0x000fea0003800000 */
.L_x_0:
[----:B------:R-:W-:-:S00]  /*0a50*/  BRA `(.L_x_0) ;  /* 0xfffffffc00fc7947 */ /* 0x000fc0000383ffff */
[----:B------:R-:W-:-:S00]  /*0a60*/  NOP ;  /* 0x0000000000007918 */ /* 0x000fc00000000000 */
        /* <DEDUP_REMOVED lines=9> */
.L_x_1:


//--------------------- .nv.global.init           --------------------------
	.section	.nv.global.init,"aw",@progbits
.nv.global.init:
	.type		_$_str,@object
	.size		_$_str,(_$_str_$_2 - _$_str)
_$_str:
        /*0000*/ 	.byte	0x5f, 0x5f, 0x43, 0x55, 0x44, 0x41, 0x5f, 0x46, 0x54, 0x5a, 0x00
	.type		_$_str_$_2,@object
	.size		_$_str_$_2,(.L_1 - _$_str_$_2)
_$_str_$_2:
        /*000b*/ 	.byte	0x5f, 0x5f, 0x43, 0x55, 0x44, 0x41, 0x5f, 0x50, 0x52, 0x45, 0x43, 0x5f, 0x53, 0x51, 0x52, 0x54
        /*001b*/ 	.byte	0x00
.L_1:


//--------------------- .nv.constant0.triton_poi_fused__native_batch_norm_legit_no_training_cat_relu_63 --------------------------
	.section	.nv.constant0.triton_poi_fused__native_batch_norm_legit_no_training_cat_relu_63,"a",@progbits
	.sectionflags	@""
	.align	4
.nv.constant0.triton_poi_fused__native_batch_norm_legit_no_training_cat_relu_63:
	.zero		636
